//
// Generated by NVIDIA NVVM Compiler
//
// Compiler Build ID: CL-36424714
// Cuda compilation tools, release 13.0, V13.0.88
// Based on NVVM 20.0.0
//

.version 9.0
.target sm_100
.address_size 64

	// .globl	_Z13convolution2dPKiiPi
.const .align 4 .b8 cmask[196];

.visible .entry _Z13convolution2dPKiiPi(
	.param .u64 .ptr .align 1 _Z13convolution2dPKiiPi_param_0,
	.param .u32 _Z13convolution2dPKiiPi_param_1,
	.param .u64 .ptr .align 1 _Z13convolution2dPKiiPi_param_2
)
{
	.reg .pred 	%p<40>;
	.reg .b32 	%r<71>;
	.reg .b64 	%rd<19>;

	ld.param.u64 	%rd7, [_Z13convolution2dPKiiPi_param_0];
	ld.param.u32 	%r28, [_Z13convolution2dPKiiPi_param_1];
	ld.param.u64 	%rd5, [_Z13convolution2dPKiiPi_param_2];
	cvta.to.global.u64 	%rd1, %rd7;
	mov.u32 	%r31, %ntid.y;
	mov.u32 	%r32, %ctaid.y;
	mov.u32 	%r33, %tid.y;
	mad.lo.s32 	%r1, %r31, %r32, %r33;
	mov.u32 	%r34, %ntid.x;
	mov.u32 	%r35, %ctaid.x;
	mov.u32 	%r36, %tid.x;
	mad.lo.s32 	%r2, %r34, %r35, %r36;
	add.s32 	%r37, %r1, -3;
	add.s32 	%r38, %r2, -2;
	setp.gt.s32 	%p5, %r2, 1;
	setp.lt.s32 	%p6, %r38, %r28;
	and.pred  	%p1, %p5, %p6;
	add.s32 	%r39, %r2, 1;
	setp.gt.s32 	%p7, %r2, -2;
	setp.lt.s32 	%p8, %r39, %r28;
	and.pred  	%p2, %p7, %p8;
	add.s32 	%r40, %r2, 3;
	setp.gt.s32 	%p9, %r2, -4;
	setp.lt.s32 	%p10, %r40, %r28;
	and.pred  	%p3, %p9, %p10;
	mul.lo.s32 	%r61, %r28, %r37;
	add.s32 	%r62, %r2, %r61;
	mov.u64 	%rd8, cmask;
	add.s64 	%rd18, %rd8, 12;
	mov.b32 	%r64, 0;
	mov.b32 	%r59, -3;
	cvt.s64.s32 	%rd10, %r2;
	mov.u32 	%r60, %r1;
$L__BB0_1:
	add.s32 	%r41, %r60, -3;
	setp.gt.s32 	%p11, %r41, -1;
	setp.lt.s32 	%p12, %r41, %r28;
	and.pred  	%p4, %p11, %p12;
	setp.gt.s32 	%p13, %r2, 2;
	add.s32 	%r42, %r2, -3;
	setp.lt.s32 	%p14, %r42, %r28;
	and.pred  	%p15, %p13, %p14;
	and.pred  	%p16, %p4, %p15;
	cvt.s64.s32 	%rd9, %r61;
	add.s64 	%rd11, %rd10, %rd9;
	shl.b64 	%rd12, %rd11, 2;
	add.s64 	%rd3, %rd1, %rd12;
	not.pred 	%p17, %p16;
	@%p17 bra 	$L__BB0_3;
	ld.global.u32 	%r43, [%rd3+-12];
	ld.const.u32 	%r44, [%rd18+-12];
	mad.lo.s32 	%r64, %r44, %r43, %r64;
$L__BB0_3:
	and.pred  	%p18, %p4, %p1;
	not.pred 	%p19, %p18;
	@%p19 bra 	$L__BB0_5;
	ld.global.u32 	%r45, [%rd3+-8];
	ld.const.u32 	%r46, [%rd18+-8];
	mad.lo.s32 	%r64, %r46, %r45, %r64;
$L__BB0_5:
	setp.gt.s32 	%p20, %r2, 0;
	setp.le.s32 	%p21, %r2, %r28;
	and.pred  	%p22, %p20, %p21;
	and.pred  	%p23, %p4, %p22;
	not.pred 	%p24, %p23;
	@%p24 bra 	$L__BB0_7;
	ld.global.u32 	%r47, [%rd3+-4];
	ld.const.u32 	%r48, [%rd18+-4];
	mad.lo.s32 	%r64, %r48, %r47, %r64;
$L__BB0_7:
	setp.gt.s32 	%p25, %r2, -1;
	setp.lt.s32 	%p26, %r2, %r28;
	and.pred  	%p27, %p25, %p26;
	and.pred  	%p28, %p4, %p27;
	not.pred 	%p29, %p28;
	@%p29 bra 	$L__BB0_9;
	mul.wide.s32 	%rd13, %r62, 4;
	add.s64 	%rd14, %rd1, %rd13;
	ld.global.u32 	%r49, [%rd14];
	ld.const.u32 	%r50, [%rd18];
	mad.lo.s32 	%r64, %r50, %r49, %r64;
$L__BB0_9:
	and.pred  	%p30, %p4, %p2;
	not.pred 	%p31, %p30;
	@%p31 bra 	$L__BB0_11;
	ld.global.u32 	%r51, [%rd3+4];
	ld.const.u32 	%r52, [%rd18+4];
	mad.lo.s32 	%r64, %r52, %r51, %r64;
$L__BB0_11:
	setp.gt.s32 	%p32, %r2, -3;
	add.s32 	%r53, %r2, 2;
	setp.lt.s32 	%p33, %r53, %r28;
	and.pred  	%p34, %p32, %p33;
	and.pred  	%p35, %p4, %p34;
	not.pred 	%p36, %p35;
	@%p36 bra 	$L__BB0_13;
	ld.global.u32 	%r54, [%rd3+8];
	ld.const.u32 	%r55, [%rd18+8];
	mad.lo.s32 	%r64, %r55, %r54, %r64;
$L__BB0_13:
	and.pred  	%p37, %p4, %p3;
	not.pred 	%p38, %p37;
	@%p38 bra 	$L__BB0_15;
	ld.global.u32 	%r56, [%rd3+12];
	ld.const.u32 	%r57, [%rd18+12];
	mad.lo.s32 	%r64, %r57, %r56, %r64;
$L__BB0_15:
	add.s32 	%r62, %r62, %r28;
	add.s32 	%r61, %r61, %r28;
	add.s32 	%r60, %r60, 1;
	add.s32 	%r59, %r59, 1;
	add.s64 	%rd18, %rd18, 28;
	setp.ne.s32 	%p39, %r59, 4;
	@%p39 bra 	$L__BB0_1;
	cvta.to.global.u64 	%rd15, %rd5;
	mad.lo.s32 	%r58, %r28, %r1, %r2;
	mul.wide.s32 	%rd16, %r58, 4;
	add.s64 	%rd17, %rd15, %rd16;
	st.global.u32 	[%rd17], %r64;
	ret;

}


// ===== COMPILED SASS (sm_100) =====

	.target	sm_100

	.elftype	@"ET_EXEC"


//--------------------- .note.nv.tkinfo           --------------------------
	.section	.note.nv.tkinfo,"",@"SHT_NOTE"
	.sectionflags	@"SHF_NOTE_NV_TKINFO"
	.tkinfo
        /*0018*/ 	.word	0x00000002
        /*0030*/ 	.string	""
        /*0030*/ 	.string	"ptxas"
        /*0030*/ 	.string	"Cuda compilation tools, release 13.0, V13.0.88"
        /*0030*/ 	.string	"Build cuda_13.0.r13.0/compiler.36424714_0"
        /*0030*/ 	.string	"-arch sm_100 -m 64 "



//--------------------- .note.nv.cuinfo           --------------------------
	.section	.note.nv.cuinfo,"",@"SHT_NOTE"
	.sectionflags	@"SHF_NOTE_NV_CUINFO"
        /*0018*/ 	.short	0x0002
        /*001a*/ 	.short	0x0064
        /*001c*/ 	.short	0x0082
	.zero		2


//--------------------- .nv.info                  --------------------------
	.section	.nv.info,"",@"SHT_CUDA_INFO"
	.align	4


	//----- nvinfo : EIATTR_REGCOUNT
	.align		4
        /*0000*/ 	.byte	0x04, 0x2f
        /*0002*/ 	.short	(.L_2 - .L_1)
	.align		4
.L_1:
        /*0004*/ 	.word	index@(_Z13convolution2dPKiiPi)
        /*0008*/ 	.word	0x00000019


	//----- nvinfo : EIATTR_FRAME_SIZE
	.align		4
.L_2:
        /*000c*/ 	.byte	0x04, 0x11
        /*000e*/ 	.short	(.L_4 - .L_3)
	.align		4
.L_3:
        /*0010*/ 	.word	index@(_Z13convolution2dPKiiPi)
        /*0014*/ 	.word	0x00000000


	//----- nvinfo : EIATTR_MIN_STACK_SIZE
	.align		4
.L_4:
        /*0018*/ 	.byte	0x04, 0x12
        /*001a*/ 	.short	(.L_6 - .L_5)
	.align		4
.L_5:
        /*001c*/ 	.word	index@(_Z13convolution2dPKiiPi)
        /*0020*/ 	.word	0x00000000
.L_6:


//--------------------- .nv.compat                --------------------------
	.section	.nv.compat,"",@"SHT_CUDA_COMPAT_INFO"
	.align	4
        /*0000*/ 	.byte	0x02, 0x09, 0x00, 0x00, 0x02, 0x02, 0x01, 0x00, 0x02, 0x05, 0x05, 0x00, 0x03, 0x07, 0x01, 0x01
        /*0010*/ 	.byte	0x02, 0x03, 0x00, 0x00, 0x02, 0x06, 0x01, 0x00, 0x04, 0x0b, 0x08, 0x00, 0x09, 0x00, 0x00, 0x00
        /*0020*/ 	.byte	0x00, 0x00, 0x00, 0x00


//--------------------- .nv.info._Z13convolution2dPKiiPi --------------------------
	.section	.nv.info._Z13convolution2dPKiiPi,"",@"SHT_CUDA_INFO"
	.sectionflags	@""
	.align	4


	//----- nvinfo : EIATTR_CUDA_API_VERSION
	.align		4
        /*0000*/ 	.byte	0x04, 0x37
        /*0002*/ 	.short	(.L_8 - .L_7)
.L_7:
        /*0004*/ 	.word	0x00000082


	//----- nvinfo : EIATTR_KPARAM_INFO
	.align		4
.L_8:
        /*0008*/ 	.byte	0x04, 0x17
        /*000a*/ 	.short	(.L_10 - .L_9)
.L_9:
        /*000c*/ 	.word	0x00000000
        /*0010*/ 	.short	0x0002
        /*0012*/ 	.short	0x0010
        /*0014*/ 	.byte	0x00, 0xf5, 0x21, 0x00


	//----- nvinfo : EIATTR_KPARAM_INFO
	.align		4
.L_10:
        /*0018*/ 	.byte	0x04, 0x17
        /*001a*/ 	.short	(.L_12 - .L_11)
.L_11:
        /*001c*/ 	.word	0x00000000
        /*0020*/ 	.short	0x0001
        /*0022*/ 	.short	0x0008
        /*0024*/ 	.byte	0x00, 0xf0, 0x11, 0x00


	//----- nvinfo : EIATTR_KPARAM_INFO
	.align		4
.L_12:
        /*0028*/ 	.byte	0x04, 0x17
        /*002a*/ 	.short	(.L_14 - .L_13)
.L_13:
        /*002c*/ 	.word	0x00000000
        /*0030*/ 	.short	0x0000
        /*0032*/ 	.short	0x0000
        /*0034*/ 	.byte	0x00, 0xf5, 0x21, 0x00


	//----- nvinfo : EIATTR_SPARSE_MMA_MASK
	.align		4
.L_14:
        /*0038*/ 	.byte	0x03, 0x50
        /*003a*/ 	.short	0x0000


	//----- nvinfo : EIATTR_MAXREG_COUNT
	.align		4
        /*003c*/ 	.byte	0x03, 0x1b
        /*003e*/ 	.short	0x00ff


	//----- nvinfo : EIATTR_MERCURY_ISA_VERSION
	.align		4
        /*0040*/ 	.byte	0x03, 0x5f
        /*0042*/ 	.short	0x0101


	//----- nvinfo : EIATTR_VRC_CTA_INIT_COUNT
	.align		4
        /*0044*/ 	.byte	0x02, 0x4a
	.zero		1
	.zero		1


	//----- nvinfo : EIATTR_EXIT_INSTR_OFFSETS
	.align		4
        /*0048*/ 	.byte	0x04, 0x1c
        /*004a*/ 	.short	(.L_16 - .L_15)


	//   ....[0]....
.L_15:
        /*004c*/ 	.word	0x00001470


	//----- nvinfo : EIATTR_CBANK_PARAM_SIZE
	.align		4
.L_16:
        /*0050*/ 	.byte	0x03, 0x19
        /*0052*/ 	.short	0x0018


	//----- nvinfo : EIATTR_PARAM_CBANK
	.align		4
        /*0054*/ 	.byte	0x04, 0x0a
        /*0056*/ 	.short	(.L_18 - .L_17)
	.align		4
.L_17:
        /*0058*/ 	.word	index@(.nv.constant0._Z13convolution2dPKiiPi)
        /*005c*/ 	.short	0x0380
        /*005e*/ 	.short	0x0018


	//----- nvinfo : EIATTR_SW_WAR
	.align		4
.L_18:
        /*0060*/ 	.byte	0x04, 0x36
        /*0062*/ 	.short	(.L_20 - .L_19)
.L_19:
        /*0064*/ 	.word	0x00000008
.L_20:


//--------------------- .nv.callgraph             --------------------------
	.section	.nv.callgraph,"",@"SHT_CUDA_CALLGRAPH"
	.align	4
	.sectionentsize	8
	.align		4
        /*0000*/ 	.word	0x00000000
	.align		4
        /*0004*/ 	.word	0xffffffff
	.align		4
        /*0008*/ 	.word	0x00000000
	.align		4
        /*000c*/ 	.word	0xfffffffe
	.align		4
        /*0010*/ 	.word	0x00000000
	.align		4
        /*0014*/ 	.word	0xfffffffd
	.align		4
        /*0018*/ 	.word	0x00000000
	.align		4
        /*001c*/ 	.word	0xfffffffc


//--------------------- .nv.constant3             --------------------------
	.section	.nv.constant3,"a",@progbits
	.align	4
.nv.constant3:
	.type		cmask,@object
	.size		cmask,(.L_0 - cmask)
cmask:
	.zero		196
.L_0:


//--------------------- .text._Z13convolution2dPKiiPi --------------------------
	.section	.text._Z13convolution2dPKiiPi,"ax",@progbits
	.align	128
        .global         _Z13convolution2dPKiiPi
        .type           _Z13convolution2dPKiiPi,@function
        .size           _Z13convolution2dPKiiPi,(.L_x_1 - _Z13convolution2dPKiiPi)
        .other          _Z13convolution2dPKiiPi,@"STO_CUDA_ENTRY STV_DEFAULT"
_Z13convolution2dPKiiPi:
.text._Z13convolution2dPKiiPi:
[----:B------:R-:W-:Y:S01]  /*0000*/  LDC R1, c[0x0][0x37c] ;  /* 0x0000df00ff017b82 */ /* 0x000fe20000000800 */
[----:B------:R-:W0:Y:S01]  /*0010*/  S2R R12, SR_CTAID.Y ;  /* 0x00000000000c7919 */ /* 0x000e220000002600 */
[----:B------:R-:W0:Y:S01]  /*0020*/  LDCU UR4, c[0x0][0x364] ;  /* 0x00006c80ff0477ac */ /* 0x000e220008000800 */
[----:B------:R-:W0:Y:S01]  /*0030*/  S2R R3, SR_TID.Y ;  /* 0x0000000000037919 */ /* 0x000e220000002200 */
[----:B------:R-:W1:Y:S01]  /*0040*/  LDCU UR5, c[0x0][0x360] ;  /* 0x00006c00ff0577ac */ /* 0x000e620008000800 */
[----:B------:R-:W1:Y:S01]  /*0050*/  S2R R13, SR_CTAID.X ;  /* 0x00000000000d7919 */ /* 0x000e620000002500 */
[----:B------:R-:W2:Y:S01]  /*0060*/  LDCU UR6, c[0x0][0x388] ;  /* 0x00007100ff0677ac */ /* 0x000ea20008000800 */
[----:B------:R-:W1:Y:S01]  /*0070*/  S2R R0, SR_TID.X ;  /* 0x0000000000007919 */ /* 0x000e620000002100 */
[----:B------:R-:W3:Y:S01]  /*0080*/  LDCU.64 UR8, c[0x0][0x380] ;  /* 0x00007000ff0877ac */ /* 0x000ee20008000a00 */
[----:B0-----:R-:W-:Y:S02]  /*0090*/  IMAD R12, R12, UR4, R3 ;  /* 0x000000040c0c7c24 */ /* 0x001fe4000f8e0203 */
[----:B-1----:R-:W-:Y:S01]  /*00a0*/  IMAD R13, R13, UR5, R0 ;  /* 0x000000050d0d7c24 */ /* 0x002fe2000f8e0200 */
[----:B------:R-:W0:Y:S01]  /*00b0*/  LDCU.64 UR4, c[0x0][0x358] ;  /* 0x00006b00ff0477ac */ /* 0x000e220008000a00 */
[----:B------:R-:W-:-:S02]  /*00c0*/  VIADD R0, R12, 0xfffffffd ;  /* 0xfffffffd0c007836 */ /* 0x000fc40000000000 */
[C---:B------:R-:W-:Y:S01]  /*00d0*/  VIADD R2, R13.reuse, 0xfffffffd ;  /* 0xfffffffd0d027836 */ /* 0x040fe20000000000 */
[----:B------:R-:W-:Y:S01]  /*00e0*/  SHF.R.S32.HI R8, RZ, 0x1f, R13 ;  /* 0x0000001fff087819 */ /* 0x000fe2000001140d */
[C---:B--2---:R-:W-:Y:S01]  /*00f0*/  IMAD R6, R0.reuse, UR6, RZ ;  /* 0x0000000600067c24 */ /* 0x044fe2000f8e02ff */
[----:B------:R-:W-:Y:S02]  /*0100*/  ISETP.GE.AND P5, PT, R0, UR6, PT ;  /* 0x0000000600007c0c */ /* 0x000fe4000bfa6270 */
[----:B------:R-:W-:Y:S01]  /*0110*/  ISETP.GE.AND P2, PT, R2, UR6, PT ;  /* 0x0000000602007c0c */ /* 0x000fe2000bf46270 */
[C---:B------:R-:W-:Y:S01]  /*0120*/  VIADD R2, R13.reuse, 0xfffffffe ;  /* 0xfffffffe0d027836 */ /* 0x040fe20000000000 */
[----:B------:R-:W-:Y:S02]  /*0130*/  ISETP.GT.AND P5, PT, R0, -0x1, !P5 ;  /* 0xffffffff0000780c */ /* 0x000fe40006fa4270 */
[C---:B------:R-:W-:Y:S02]  /*0140*/  ISETP.GT.AND P2, PT, R13.reuse, 0x2, !P2 ;  /* 0x000000020d00780c */ /* 0x040fe40005744270 */
[----:B------:R-:W-:-:S02]  /*0150*/  IADD3 R0, P3, PT, R13, R6, RZ ;  /* 0x000000060d007210 */ /* 0x000fc40007f7e0ff */
[----:B------:R-:W-:Y:S02]  /*0160*/  PLOP3.LUT P1, PT, P5, P2, PT, 0x80, 0x8 ;  /* 0x000000000008781c */ /* 0x000fe40002f25070 */
[----:B------:R-:W-:Y:S02]  /*0170*/  ISETP.GE.AND P0, PT, R2, UR6, PT ;  /* 0x0000000602007c0c */ /* 0x000fe4000bf06270 */
[----:B------:R-:W-:Y:S02]  /*0180*/  LEA.HI.X.SX32 R3, R6, R8, 0x1, P3 ;  /* 0x0000000806037211 */ /* 0x000fe400018f0eff */
[C---:B---3--:R-:W-:Y:S02]  /*0190*/  LEA R16, P3, R0.reuse, UR8, 0x2 ;  /* 0x0000000800107c11 */ /* 0x048fe4000f8610ff */
[----:B------:R-:W-:Y:S02]  /*01a0*/  ISETP.GT.AND P0, PT, R13, 0x1, !P0 ;  /* 0x000000010d00780c */ /* 0x000fe40004704270 */
[----:B------:R-:W-:-:S02]  /*01b0*/  LEA.HI.X R17, R0, UR9, R3, 0x2, P3 ;  /* 0x0000000900117c11 */ /* 0x000fc400098f1403 */
[----:B------:R-:W-:Y:S01]  /*01c0*/  PLOP3.LUT P3, PT, P5, P0, PT, 0x80, 0x8 ;  /* 0x000000000008781c */ /* 0x000fe20002f61070 */
[----:B------:R-:W1:Y:S02]  /*01d0*/  @P1 LDC R3, c[0x3][RZ] ;  /* 0x00c00000ff031b82 */ /* 0x000e640000000800 */
[----:B0-----:R-:W1:Y:S10]  /*01e0*/  @P1 LDG.E R2, desc[UR4][R16.64+-0xc] ;  /* 0xfffff40410021981 */ /* 0x001e74000c1e1900 */
[----:B------:R-:W2:Y:S01]  /*01f0*/  @P3 LDG.E R5, desc[UR4][R16.64+-0x8] ;  /* 0xfffff80410053981 */ /* 0x000ea2000c1e1900 */
[----:B------:R-:W-:Y:S01]  /*0200*/  ISETP.GE.AND P4, PT, R13, UR6, PT ;  /* 0x000000060d007c0c */ /* 0x000fe2000bf86270 */
[----:B------:R-:W2:Y:S01]  /*0210*/  @P3 LDC R4, c[0x3][0x4] ;  /* 0x00c00100ff043b82 */ /* 0x000ea20000000800 */
[----:B------:R-:W-:-:S02]  /*0220*/  IMAD.MOV.U32 R0, RZ, RZ, RZ ;  /* 0x000000ffff007224 */ /* 0x000fc400078e00ff */
[C---:B------:R-:W-:Y:S01]  /*0230*/  ISETP.GT.AND P4, PT, R13.reuse, -0x1, !P4 ;  /* 0xffffffff0d00780c */ /* 0x040fe20006784270 */
[----:B------:R-:W-:-:S03]  /*0240*/  IMAD.IADD R18, R13, 0x1, R6 ;  /* 0x000000010d127824 */ /* 0x000fc600078e0206 */
[----:B------:R-:W-:-:S13]  /*0250*/  PLOP3.LUT P6, PT, P5, P4, PT, 0x80, 0x8 ;  /* 0x000000000008781c */ /* 0x000fda0002fc9070 */
[----:B------:R-:W0:Y:S01]  /*0260*/  @P6 LDC R9, c[0x3][0xc] ;  /* 0x00c00300ff096b82 */ /* 0x000e220000000800 */
[----:B-1----:R-:W-:Y:S01]  /*0270*/  @P1 IMAD R0, R2, R3, RZ ;  /* 0x0000000302001224 */ /* 0x002fe200078e02ff */
[----:B------:R-:W-:-:S06]  /*0280*/  ISETP.GT.AND P1, PT, R13, UR6, PT ;  /* 0x000000060d007c0c */ /* 0x000fcc000bf24270 */
[----:B------:R-:W1:Y:S01]  /*0290*/  @P6 LDC.64 R2, c[0x0][0x380] ;  /* 0x0000e000ff026b82 */ /* 0x000e620000000a00 */
[----:B------:R-:W-:Y:S01]  /*02a0*/  ISETP.GT.AND P1, PT, R13, RZ, !P1 ;  /* 0x000000ff0d00720c */ /* 0x000fe20004f24270 */
[----:B--2---:R-:W-:-:S03]  /*02b0*/  @P3 IMAD R0, R5, R4, R0 ;  /* 0x0000000405003224 */ /* 0x004fc600078e0200 */
[----:B------:R-:W-:-:S13]  /*02c0*/  PLOP3.LUT P3, PT, P5, P1, PT, 0x80, 0x8 ;  /* 0x000000000008781c */ /* 0x000fda0002f63070 */
[----:B------:R-:W2:Y:S01]  /*02d0*/  @P3 LDG.E R5, desc[UR4][R16.64+-0x4] ;  /* 0xfffffc0410053981 */ /* 0x000ea2000c1e1900 */
[----:B------:R-:W2:Y:S01]  /*02e0*/  @P3 LDC R7, c[0x3][0x8] ;  /* 0x00c00200ff073b82 */ /* 0x000ea20000000800 */
[----:B-1----:R-:W-:-:S06]  /*02f0*/  @P6 IMAD.WIDE R2, R18, 0x4, R2 ;  /* 0x0000000412026825 */ /* 0x002fcc00078e0202 */
[----:B------:R-:W0:Y:S01]  /*0300*/  @P6 LDG.E R3, desc[UR4][R2.64] ;  /* 0x0000000402036981 */ /* 0x000e22000c1e1900 */
[----:B------:R-:W-:Y:S02]  /*0310*/  VIADD R4, R13, 0x1 ;  /* 0x000000010d047836 */ /* 0x000fe40000000000 */
[----:B--2---:R-:W-:-:S03]  /*0320*/  @P3 IMAD R0, R5, R7, R0 ;  /* 0x0000000705003224 */ /* 0x004fc600078e0200 */
[----:B------:R-:W-:-:S04]  /*0330*/  ISETP.GE.AND P3, PT, R4, UR6, PT ;  /* 0x0000000604007c0c */ /* 0x000fc8000bf66270 */
[----:B------:R-:W-:Y:S01]  /*0340*/  ISETP.GT.AND P3, PT, R13, -0x2, !P3 ;  /* 0xfffffffe0d00780c */ /* 0x000fe20005f64270 */
[----:B0-----:R-:W-:-:S03]  /*0350*/  @P6 IMAD R0, R3, R9, R0 ;  /* 0x0000000903006224 */ /* 0x001fc600078e0200 */
[----:B------:R-:W-:-:S13]  /*0360*/  PLOP3.LUT P6, PT, P5, P3, PT, 0x80, 0x8 ;  /* 0x000000000008781c */ /* 0x000fda0002fc7070 */
[----:B------:R-:W2:Y:S01]  /*0370*/  @P6 LDG.E R5, desc[UR4][R16.64+0x4] ;  /* 0x0000040410056981 */ /* 0x000ea2000c1e1900 */
[----:B------:R-:W2:Y:S01]  /*0380*/  @P6 LDC R4, c[0x3][0x10] ;  /* 0x00c00400ff046b82 */ /* 0x000ea20000000800 */
[----:B------:R-:W-:Y:S02]  /*0390*/  VIADD R6, R6, UR6 ;  /* 0x0000000606067c36 */ /* 0x000fe40008000000 */
[----:B------:R-:W-:Y:S02]  /*03a0*/  VIADD R21, R13, 0x2 ;  /* 0x000000020d157836 */ /* 0x000fe40000000000 */
[----:B--2---:R-:W-:Y:S01]  /*03b0*/  @P6 IMAD R0, R5, R4, R0 ;  /* 0x0000000405006224 */ /* 0x004fe200078e0200 */
[----:B------:R-:W-:-:S04]  /*03c0*/  IADD3 R2, P6, PT, R13, R6, RZ ;  /* 0x000000060d027210 */ /* 0x000fc80007fde0ff */
[C---:B------:R-:W-:Y:S01]  /*03d0*/  LEA.HI.X.SX32 R3, R6.reuse, R8, 0x1, P6 ;  /* 0x0000000806037211 */ /* 0x040fe200030f0eff */
[----:B------:R-:W-:Y:S01]  /*03e0*/  VIADD R6, R6, UR6 ;  /* 0x0000000606067c36 */ /* 0x000fe20008000000 */
[----:B------:R-:W-:-:S04]  /*03f0*/  LEA R14, P6, R2, UR8, 0x2 ;  /* 0x00000008020e7c11 */ /* 0x000fc8000f8c10ff */
[----:B------:R-:W-:Y:S01]  /*0400*/  LEA.HI.X R15, R2, UR9, R3, 0x2, P6 ;  /* 0x00000009020f7c11 */ /* 0x000fe2000b0f1403 */
[----:B------:R-:W-:Y:S01]  /*0410*/  VIADD R2, R6, UR6 ;  /* 0x0000000606027c36 */ /* 0x000fe20008000000 */
[----:B------:R-:W-:-:S04]  /*0420*/  IADD3 R3, P6, PT, R13, R6, RZ ;  /* 0x000000060d037210 */ /* 0x000fc80007fde0ff */
[----:B------:R-:W-:Y:S02]  /*0430*/  LEA.HI.X.SX32 R4, R6, R8, 0x1, P6 ;  /* 0x0000000806047211 */ /* 0x000fe400030f0eff */
[----:B------:R-:W-:-:S04]  /*0440*/  LEA R10, P6, R3, UR8, 0x2 ;  /* 0x00000008030a7c11 */ /* 0x000fc8000f8c10ff */
[----:B------:R-:W-:Y:S02]  /*0450*/  LEA.HI.X R11, R3, UR9, R4, 0x2, P6 ;  /* 0x00000009030b7c11 */ /* 0x000fe4000b0f1404 */
[----:B------:R-:W-:-:S04]  /*0460*/  IADD3 R3, P6, PT, R13, R2, RZ ;  /* 0x000000020d037210 */ /* 0x000fc80007fde0ff */
[C---:B------:R-:W-:Y:S01]  /*0470*/  LEA.HI.X.SX32 R4, R2.reuse, R8, 0x1, P6 ;  /* 0x0000000802047211 */ /* 0x040fe200030f0eff */
[----:B------:R-:W-:Y:S01]  /*0480*/  VIADD R2, R2, UR6 ;  /* 0x0000000602027c36 */ /* 0x000fe20008000000 */
[----:B------:R-:W-:-:S04]  /*0490*/  LEA R6, P6, R3, UR8, 0x2 ;  /* 0x0000000803067c11 */ /* 0x000fc8000f8c10ff */
[----:B------:R-:W-:Y:S01]  /*04a0*/  LEA.HI.X R7, R3, UR9, R4, 0x2, P6 ;  /* 0x0000000903077c11 */ /* 0x000fe2000b0f1404 */
[----:B------:R-:W-:Y:S01]  /*04b0*/  VIADD R3, R2, UR6 ;  /* 0x0000000602037c36 */ /* 0x000fe20008000000 */
[----:B------:R-:W-:-:S03]  /*04c0*/  IADD3 R5, P6, PT, R13, R2, RZ ;  /* 0x000000020d057210 */ /* 0x000fc60007fde0ff */
[----:B------:R-:W-:Y:S01]  /*04d0*/  VIADD R9, R3, UR6 ;  /* 0x0000000603097c36 */ /* 0x000fe20008000000 */
[----:B------:R-:W-:Y:S02]  /*04e0*/  LEA.HI.X.SX32 R20, R2, R8, 0x1, P6 ;  /* 0x0000000802147211 */ /* 0x000fe400030f0eff */
[----:B------:R-:W-:-:S04]  /*04f0*/  LEA R4, P6, R5, UR8, 0x2 ;  /* 0x0000000805047c11 */ /* 0x000fc8000f8c10ff */
[----:B------:R-:W-:Y:S02]  /*0500*/  LEA.HI.X R5, R5, UR9, R20, 0x2, P6 ;  /* 0x0000000905057c11 */ /* 0x000fe4000b0f1414 */
[----:B------:R-:W-:-:S04]  /*0510*/  IADD3 R19, P6, PT, R13, R3, RZ ;  /* 0x000000030d137210 */ /* 0x000fc80007fde0ff */
[----:B------:R-:W-:Y:S02]  /*0520*/  LEA.HI.X.SX32 R20, R3, R8, 0x1, P6 ;  /* 0x0000000803147211 */ /* 0x000fe400030f0eff */
[----:B------:R-:W-:-:S04]  /*0530*/  LEA R2, P6, R19, UR8, 0x2 ;  /* 0x0000000813027c11 */ /* 0x000fc8000f8c10ff */
[----:B------:R-:W-:Y:S02]  /*0540*/  LEA.HI.X R3, R19, UR9, R20, 0x2, P6 ;  /* 0x0000000913037c11 */ /* 0x000fe4000b0f1414 */
[----:B------:R-:W-:-:S04]  /*0550*/  IADD3 R19, P6, PT, R13, R9, RZ ;  /* 0x000000090d137210 */ /* 0x000fc80007fde0ff */
[----:B------:R-:W-:Y:S02]  /*0560*/  LEA.HI.X.SX32 R20, R9, R8, 0x1, P6 ;  /* 0x0000000809147211 */ /* 0x000fe400030f0eff */
[----:B------:R-:W-:-:S04]  /*0570*/  LEA R8, P6, R19, UR8, 0x2 ;  /* 0x0000000813087c11 */ /* 0x000fc8000f8c10ff */
[----:B------:R-:W-:Y:S02]  /*0580*/  LEA.HI.X R9, R19, UR9, R20, 0x2, P6 ;  /* 0x0000000913097c11 */ /* 0x000fe4000b0f1414 */
[----:B------:R-:W-:-:S04]  /*0590*/  ISETP.GE.AND P6, PT, R21, UR6, PT ;  /* 0x0000000615007c0c */ /* 0x000fc8000bfc6270 */
[----:B------:R-:W-:-:S04]  /*05a0*/  ISETP.GT.AND P6, PT, R13, -0x3, !P6 ;  /* 0xfffffffd0d00780c */ /* 0x000fc800077c4270 */
[----:B------:R-:W-:Y:S02]  /*05b0*/  P2R R20, PR, RZ, 0x40 ;  /* 0x00000040ff147803 */ /* 0x000fe40000000000 */
[----:B------:R-:W-:-:S13]  /*05c0*/  PLOP3.LUT P6, PT, P5, P6, PT, 0x80, 0x8 ;  /* 0x000000000008781c */ /* 0x000fda0002fcd070 */
[----:B------:R-:W2:Y:S01]  /*05d0*/  @P6 LDG.E R19, desc[UR4][R16.64+0x8] ;  /* 0x0000080410136981 */ /* 0x000ea2000c1e1900 */
[----:B------:R-:W2:Y:S02]  /*05e0*/  @P6 LDC R21, c[0x3][0x14] ;  /* 0x00c00500ff156b82 */ /* 0x000ea40000000800 */
[----:B--2---:R-:W-:Y:S02]  /*05f0*/  @P6 IMAD R0, R19, R21, R0 ;  /* 0x0000001513006224 */ /* 0x004fe400078e0200 */
[----:B------:R-:W-:-:S05]  /*0600*/  VIADD R19, R13, 0x3 ;  /* 0x000000030d137836 */ /* 0x000fca0000000000 */
[----:B------:R-:W-:-:S04]  /*0610*/  ISETP.GE.AND P6, PT, R19, UR6, PT ;  /* 0x0000000613007c0c */ /* 0x000fc8000bfc6270 */
[----:B------:R-:W-:-:S04]  /*0620*/  ISETP.GT.AND P6, PT, R13, -0x4, !P6 ;  /* 0xfffffffc0d00780c */ /* 0x000fc800077c4270 */
[----:B------:R-:W-:Y:S02]  /*0630*/  PLOP3.LUT P5, PT, P5, P6, PT, 0x80, 0x8 ;  /* 0x000000000008781c */ /* 0x000fe40002fad070 */
[----:B------:R-:W-:-:S11]  /*0640*/  P2R R19, PR, RZ, 0x40 ;  /* 0x00000040ff137803 */ /* 0x000fd60000000000 */
[----:B------:R-:W2:Y:S01]  /*0650*/  @P5 LDG.E R21, desc[UR4][R16.64+0xc] ;  /* 0x00000c0410155981 */ /* 0x000ea2000c1e1900 */
[----:B------:R-:W2:Y:S02]  /*0660*/  @P5 LDC R22, c[0x3][0x18] ;  /* 0x00c00600ff165b82 */ /* 0x000ea40000000800 */
[----:B--2---:R-:W-:Y:S02]  /*0670*/  @P5 IMAD R0, R21, R22, R0 ;  /* 0x0000001615005224 */ /* 0x004fe400078e0200 */
[----:B------:R-:W-:-:S05]  /*0680*/  VIADD R21, R12, 0xfffffffe ;  /* 0xfffffffe0c157836 */ /* 0x000fca0000000000 */
[----:B------:R-:W-:-:S04]  /*0690*/  ISETP.GE.AND P5, PT, R21, UR6, PT ;  /* 0x0000000615007c0c */ /* 0x000fc8000bfa6270 */
[----:B------:R-:W-:-:S04]  /*06a0*/  ISETP.GT.AND P5, PT, R21, -0x1, !P5 ;  /* 0xffffffff1500780c */ /* 0x000fc80006fa4270 */
[----:B------:R-:W-:-:S13]  /*06b0*/  PLOP3.LUT P6, PT, P5, P2, PT, 0x80, 0x8 ;  /* 0x000000000008781c */ /* 0x000fda0002fc5070 */
[----:B------:R-:W2:Y:S01]  /*06c0*/  @P6 LDG.E R21, desc[UR4][R14.64+-0xc] ;  /* 0xfffff4040e156981 */ /* 0x000ea2000c1e1900 */
[----:B------:R-:W2:Y:S02]  /*06d0*/  @P6 LDC R22, c[0x3][0x1c] ;  /* 0x00c00700ff166b82 */ /* 0x000ea40000000800 */
[----:B--2---:R-:W-:Y:S01]  /*06e0*/  @P6 IMAD R0, R21, R22, R0 ;  /* 0x0000001615006224 */ /* 0x004fe200078e0200 */
[----:B------:R-:W-:-:S13]  /*06f0*/  PLOP3.LUT P6, PT, P5, P0, PT, 0x80, 0x8 ;  /* 0x000000000008781c */ /* 0x000fda0002fc1070 */
[----:B------:R-:W2:Y:S01]  /*0700*/  @P6 LDG.E R17, desc[UR4][R14.64+-0x8] ;  /* 0xfffff8040e116981 */ /* 0x000ea2000c1e1900 */
[----:B------:R-:W2:Y:S02]  /*0710*/  @P6 LDC R16, c[0x3][0x20] ;  /* 0x00c00800ff106b82 */ /* 0x000ea40000000800 */
[----:B--2---:R-:W-:Y:S01]  /*0720*/  @P6 IMAD R0, R17, R16, R0 ;  /* 0x0000001011006224 */ /* 0x004fe200078e0200 */
[----:B------:R-:W-:-:S13]  /*0730*/  PLOP3.LUT P6, PT, P5, P1, PT, 0x80, 0x8 ;  /* 0x000000000008781c */ /* 0x000fda0002fc3070 */
[----:B------:R-:W2:Y:S01]  /*0740*/  @P6 LDG.E R17, desc[UR4][R14.64+-0x4] ;  /* 0xfffffc040e116981 */ /* 0x000ea2000c1e1900 */
[----:B------:R-:W2:Y:S01]  /*0750*/  @P6 LDC R16, c[0x3][0x24] ;  /* 0x00c00900ff106b82 */ /* 0x000ea20000000800 */
[----:B------:R-:W-:Y:S02]  /*0760*/  VIADD R18, R18, UR6 ;  /* 0x0000000612127c36 */ /* 0x000fe40008000000 */
[----:B--2---:R-:W-:Y:S01]  /*0770*/  @P6 IMAD R0, R17, R16, R0 ;  /* 0x0000001011006224 */ /* 0x004fe200078e0200 */
[----:B------:R-:W-:-:S13]  /*0780*/  PLOP3.LUT P6, PT, P5, P4, PT, 0x80, 0x8 ;  /* 0x000000000008781c */ /* 0x000fda0002fc9070 */
[----:B------:R-:W0:Y:S08]  /*0790*/  @P6 LDC.64 R16, c[0x0][0x380] ;  /* 0x0000e000ff106b82 */ /* 0x000e300000000a00 */
[----:B------:R-:W1:Y:S01]  /*07a0*/  @P6 LDC R21, c[0x3][0x28] ;  /* 0x00c00a00ff156b82 */ /* 0x000e620000000800 */
[----:B0-----:R-:W-:-:S06]  /*07b0*/  @P6 IMAD.WIDE R16, R18, 0x4, R16 ;  /* 0x0000000412106825 */ /* 0x001fcc00078e0210 */
[----:B------:R-:W1:Y:S02]  /*07c0*/  @P6 LDG.E R17, desc[UR4][R16.64] ;  /* 0x0000000410116981 */ /* 0x000e64000c1e1900 */
[----:B-1----:R-:W-:Y:S01]  /*07d0*/  @P6 IMAD R0, R17, R21, R0 ;  /* 0x0000001511006224 */ /* 0x002fe200078e0200 */
[----:B------:R-:W-:-:S13]  /*07e0*/  PLOP3.LUT P6, PT, P5, P3, PT, 0x80, 0x8 ;  /* 0x000000000008781c */ /* 0x000fda0002fc7070 */
[----:B------:R-:W2:Y:S01]  /*07f0*/  @P6 LDG.E R21, desc[UR4][R14.64+0x4] ;  /* 0x000004040e156981 */ /* 0x000ea2000c1e1900 */
[----:B------:R-:W2:Y:S02]  /*0800*/  @P6 LDC R22, c[0x3][0x2c] ;  /* 0x00c00b00ff166b82 */ /* 0x000ea40000000800 */
[----:B--2---:R-:W-:Y:S01]  /*0810*/  @P6 IMAD R0, R21, R22, R0 ;  /* 0x0000001615006224 */ /* 0x004fe200078e0200 */
[----:B------:R-:W-:-:S04]  /*0820*/  ISETP.NE.AND P6, PT, R20, RZ, PT ;  /* 0x000000ff1400720c */ /* 0x000fc80003fc5270 */
        /* <DEDUP_REMOVED lines=114> */
[----:B------:R-:W2:Y:S01]  /*0f50*/  @P5 LDC R6, c[0x3][0x88] ;  /* 0x00c02200ff065b82 */ /* 0x000ea20000000800 */
[----:B------:R-:W-:Y:S01]  /*0f60*/  P2R R10, PR, RZ, 0x4 ;  /* 0x00000004ff0a7803 */ /* 0x000fe20000000000 */
[----:B--2---:R-:W-:Y:S02]  /*0f70*/  @P5 IMAD R0, R7, R6, R0 ;  /* 0x0000000607005224 */ /* 0x004fe400078e0200 */
[----:B------:R-:W-:-:S05]  /*0f80*/  VIADD R6, R12, 0x2 ;  /* 0x000000020c067836 */ /* 0x000fca0000000000 */
[----:B------:R-:W-:-:S04]  /*0f90*/  ISETP.GE.AND P5, PT, R6, UR6, PT ;  /* 0x0000000606007c0c */ /* 0x000fc8000bfa6270 */
[----:B------:R-:W-:-:S04]  /*0fa0*/  ISETP.GT.AND P5, PT, R6, -0x1, !P5 ;  /* 0xffffffff0600780c */ /* 0x000fc80006fa4270 */
[----:B------:R-:W-:Y:S02]  /*0fb0*/  PLOP3.LUT P6, PT, P5, P2, PT, 0x80, 0x8 ;  /* 0x000000000008781c */ /* 0x000fe40002fc5070 */
[----:B------:R-:W-:-:S11]  /*0fc0*/  ISETP.NE.AND P2, PT, R19, RZ, PT ;  /* 0x000000ff1300720c */ /* 0x000fd60003f45270 */
        /* <DEDUP_REMOVED lines=23> */
[----:B------:R-:W-:Y:S02]  /*1140*/  PLOP3.LUT P6, PT, P5, P6, PT, 0x80, 0x8 ;  /* 0x000000000008781c */ /* 0x000fe40002fcd070 */
[----:B------:R-:W-:-:S11]  /*1150*/  PLOP3.LUT P5, PT, P5, P2, PT, 0x80, 0x8 ;  /* 0x000000000008781c */ /* 0x000fd60002fa5070 */
[----:B------:R-:W2:Y:S01]  /*1160*/  @P6 LDG.E R11, desc[UR4][R2.64+0x8] ;  /* 0x00000804020b6981 */ /* 0x000ea2000c1e1900 */
[----:B------:R-:W2:Y:S01]  /*1170*/  @P6 LDC R6, c[0x3][0xa0] ;  /* 0x00c02800ff066b82 */ /* 0x000ea20000000800 */
[----:B------:R-:W-:Y:S02]  /*1180*/  ISETP.NE.AND P2, PT, R10, RZ, PT ;  /* 0x000000ff0a00720c */ /* 0x000fe40003f45270 */
[----:B------:R-:W3:Y:S05]  /*1190*/  @P5 LDG.E R5, desc[UR4][R2.64+0xc] ;  /* 0x00000c0402055981 */ /* 0x000eea000c1e1900 */
[----:B------:R-:W3:Y:S01]  /*11a0*/  @P5 LDC R4, c[0x3][0xa4] ;  /* 0x00c02900ff045b82 */ /* 0x000ee20000000800 */
[----:B------:R-:W-:-:S02]  /*11b0*/  VIADD R7, R7, UR6 ;  /* 0x0000000607077c36 */ /* 0x000fc40008000000 */
[----:B--2---:R-:W-:Y:S01]  /*11c0*/  @P6 IMAD R0, R11, R6, R0 ;  /* 0x000000060b006224 */ /* 0x004fe200078e0200 */
[----:B------:R-:W-:-:S03]  /*11d0*/  ISETP.NE.AND P6, PT, R20, RZ, PT ;  /* 0x000000ff1400720c */ /* 0x000fc60003fc5270 */
[----:B---3--:R-:W-:Y:S02]  /*11e0*/  @P5 IMAD R0, R5, R4, R0 ;  /* 0x0000000405005224 */ /* 0x008fe400078e0200 */
[----:B------:R-:W-:-:S05]  /*11f0*/  VIADD R4, R12, 0x3 ;  /* 0x000000030c047836 */ /* 0x000fca0000000000 */
[----:B------:R-:W-:-:S04]  /*1200*/  ISETP.GE.AND P5, PT, R4, UR6, PT ;  /* 0x0000000604007c0c */ /* 0x000fc8000bfa6270 */
[----:B------:R-:W-:-:S04]  /*1210*/  ISETP.GT.AND P5, PT, R4, -0x1, !P5 ;  /* 0xffffffff0400780c */ /* 0x000fc80006fa4270 */
[----:B------:R-:W-:-:S04]  /*1220*/  PLOP3.LUT P4, PT, P5, P4, PT, 0x80, 0x8 ;  /* 0x000000000008781c */ /* 0x000fc80002f89070 */
[----:B------:R-:W-:Y:S02]  /*1230*/  P2R R2, PR, RZ, 0x10 ;  /* 0x00000010ff027803 */ /* 0x000fe40000000000 */
[----:B------:R-:W-:Y:S02]  /*1240*/  ISETP.NE.AND P4, PT, R19, RZ, PT ;  /* 0x000000ff1300720c */ /* 0x000fe40003f85270 */
[----:B------:R-:W-:Y:S02]  /*1250*/  PLOP3.LUT P1, PT, P5, P1, PT, 0x80, 0x8 ;  /* 0x000000000008781c */ /* 0x000fe40002f23070 */
[----:B------:R-:W-:Y:S02]  /*1260*/  PLOP3.LUT P2, PT, P5, P2, PT, 0x80, 0x8 ;  /* 0x000000000008781c */ /* 0x000fe40002f45070 */
[----:B------:R-:W-:Y:S02]  /*1270*/  PLOP3.LUT P0, PT, P5, P0, PT, 0x80, 0x8 ;  /* 0x000000000008781c */ /* 0x000fe40002f01070 */
[----:B------:R-:W-:-:S02]  /*1280*/  PLOP3.LUT P3, PT, P5, P3, PT, 0x80, 0x8 ;  /* 0x000000000008781c */ /* 0x000fc40002f67070 */
[----:B------:R-:W-:Y:S02]  /*1290*/  PLOP3.LUT P6, PT, P5, P6, PT, 0x80, 0x8 ;  /* 0x000000000008781c */ /* 0x000fe40002fcd070 */
[----:B------:R-:W-:Y:S02]  /*12a0*/  PLOP3.LUT P5, PT, P5, P4, PT, 0x80, 0x8 ;  /* 0x000000000008781c */ /* 0x000fe40002fa9070 */
[----:B------:R-:W-:Y:S01]  /*12b0*/  ISETP.NE.AND P4, PT, R2, RZ, PT ;  /* 0x000000ff0200720c */ /* 0x000fe20003f85270 */
[----:B------:R-:W0:Y:S02]  /*12c0*/  @P1 LDC R10, c[0x3][0xb0] ;  /* 0x00c02c00ff0a1b82 */ /* 0x000e240000000800 */
[----:B------:R-:W2:Y:S04]  /*12d0*/  @P2 LDG.E R5, desc[UR4][R8.64+-0xc] ;  /* 0xfffff40408052981 */ /* 0x000ea8000c1e1900 */
[----:B------:R-:W3:Y:S02]  /*12e0*/  @P0 LDG.E R11, desc[UR4][R8.64+-0x8] ;  /* 0xfffff804080b0981 */ /* 0x000ee4000c1e1900 */
[----:B------:R-:W2:Y:S02]  /*12f0*/  @P2 LDC R4, c[0x3][0xa8] ;  /* 0x00c02a00ff042b82 */ /* 0x000ea40000000800 */
[----:B------:R-:W4:Y:S04]  /*1300*/  @P3 LDG.E R17, desc[UR4][R8.64+0x4] ;  /* 0x0000040408113981 */ /* 0x000f28000c1e1900 */
[----:B------:R-:W5:Y:S02]  /*1310*/  @P6 LDG.E R19, desc[UR4][R8.64+0x8] ;  /* 0x0000080408136981 */ /* 0x000f64000c1e1900 */
[----:B------:R-:W1:Y:S02]  /*1320*/  @P4 LDC.64 R2, c[0x0][0x380] ;  /* 0x0000e000ff024b82 */ /* 0x000e640000000a00 */
[----:B------:R-:W5:Y:S06]  /*1330*/  @P5 LDG.E R21, desc[UR4][R8.64+0xc] ;  /* 0x00000c0408155981 */ /* 0x000f6c000c1e1900 */
[----:B------:R-:W3:Y:S08]  /*1340*/  @P0 LDC R6, c[0x3][0xac] ;  /* 0x00c02b00ff060b82 */ /* 0x000ef00000000800 */
[----:B------:R-:W0:Y:S01]  /*1350*/  @P4 LDC R14, c[0x3][0xb4] ;  /* 0x00c02d00ff0e4b82 */ /* 0x000e220000000800 */
[----:B-1----:R-:W-:-:S07]  /*1360*/  @P4 IMAD.WIDE R2, R7, 0x4, R2 ;  /* 0x0000000407024825 */ /* 0x002fce00078e0202 */
[----:B------:R-:W4:Y:S01]  /*1370*/  @P3 LDC R16, c[0x3][0xb8] ;  /* 0x00c02e00ff103b82 */ /* 0x000f220000000800 */
[----:B------:R-:W0:Y:S04]  /*1380*/  @P1 LDG.E R7, desc[UR4][R8.64+-0x4] ;  /* 0xfffffc0408071981 */ /* 0x000e28000c1e1900 */
[----:B------:R1:W4:Y:S03]  /*1390*/  @P4 LDG.E R15, desc[UR4][R2.64] ;  /* 0x00000004020f4981 */ /* 0x000326000c1e1900 */
[----:B------:R-:W5:Y:S08]  /*13a0*/  @P6 LDC R18, c[0x3][0xbc] ;  /* 0x00c02f00ff126b82 */ /* 0x000f700000000800 */
[----:B-1----:R-:W1:Y:S01]  /*13b0*/  LDC.64 R2, c[0x0][0x390] ;  /* 0x0000e400ff027b82 */ /* 0x002e620000000a00 */
[----:B------:R-:W-:-:S04]  /*13c0*/  IMAD R13, R12, UR6, R13 ;  /* 0x000000060c0d7c24 */ /* 0x000fc8000f8e020d */
[----:B-1----:R-:W-:-:S04]  /*13d0*/  IMAD.WIDE R2, R13, 0x4, R2 ;  /* 0x000000040d027825 */ /* 0x002fc800078e0202 */
[----:B--2---:R-:W-:Y:S02]  /*13e0*/  @P2 IMAD R0, R5, R4, R0 ;  /* 0x0000000405002224 */ /* 0x004fe400078e0200 */
[----:B------:R-:W1:Y:S02]  /*13f0*/  @P5 LDC R4, c[0x3][0xc0] ;  /* 0x00c03000ff045b82 */ /* 0x000e640000000800 */
[----:B---3--:R-:W-:-:S04]  /*1400*/  @P0 IMAD R0, R11, R6, R0 ;  /* 0x000000060b000224 */ /* 0x008fc800078e0200 */
[----:B0-----:R-:W-:-:S04]  /*1410*/  @P1 IMAD R0, R7, R10, R0 ;  /* 0x0000000a07001224 */ /* 0x001fc800078e0200 */
[----:B----4-:R-:W-:-:S04]  /*1420*/  @P4 IMAD R0, R15, R14, R0 ;  /* 0x0000000e0f004224 */ /* 0x010fc800078e0200 */
[----:B------:R-:W-:-:S04]  /*1430*/  @P3 IMAD R0, R17, R16, R0 ;  /* 0x0000001011003224 */ /* 0x000fc800078e0200 */
[----:B-----5:R-:W-:-:S04]  /*1440*/  @P6 IMAD R0, R19, R18, R0 ;  /* 0x0000001213006224 */ /* 0x020fc800078e0200 */
[----:B-1----:R-:W-:-:S05]  /*1450*/  @P5 IMAD R0, R21, R4, R0 ;  /* 0x0000000415005224 */ /* 0x002fca00078e0200 */
[----:B------:R-:W-:Y:S01]  /*1460*/  STG.E desc[UR4][R2.64], R0 ;  /* 0x0000000002007986 */ /* 0x000fe2000c101904 */
[----:B------:R-:W-:Y:S05]  /*1470*/  EXIT ;  /* 0x000000000000794d */ /* 0x000fea0003800000 */
.L_x_0:
[----:B------:R-:W-:-:S00]  /*1480*/  BRA `(.L_x_0) ;  /* 0xfffffffc00fc7947 */ /* 0x000fc0000383ffff */
[----:B------:R-:W-:-:S00]  /*1490*/  NOP ;  /* 0x0000000000007918 */ /* 0x000fc00000000000 */
        /* <DEDUP_REMOVED lines=14> */
.L_x_1:


//--------------------- .nv.shared.reserved.0     --------------------------
	.section	.nv.shared.reserved.0,"aw",@nobits
	.weak		__nv_reservedSMEM_offset_0_alias
	.size		__nv_reservedSMEM_offset_0_alias, 0, 64
	.other		__nv_reservedSMEM_offset_0_alias,@"STO_CUDA_RESERVED_SHARED STV_DEFAULT"
__nv_reservedSMEM_offset_0_alias:
	.zero		0
	.zero		64


//--------------------- .nv.constant0._Z13convolution2dPKiiPi --------------------------
	.section	.nv.constant0._Z13convolution2dPKiiPi,"a",@progbits
	.sectionflags	@""
	.align	4
.nv.constant0._Z13convolution2dPKiiPi:
	.zero		920


//--------------------- SYMBOLS --------------------------

	.type		.nv.reservedSmem.offset0,@object
	.size		.nv.reservedSmem.offset0,0x4
